//
// Generated by NVIDIA NVVM Compiler
//
// Compiler Build ID: CL-36424714
// Cuda compilation tools, release 13.0, V13.0.88
// Based on NVVM 20.0.0
//

.version 9.0
.target sm_100
.address_size 64

	// .globl	_Z20matrixMultiplicationPiS_S_iii

.visible .entry _Z20matrixMultiplicationPiS_S_iii(
	.param .u64 .ptr .align 1 _Z20matrixMultiplicationPiS_S_iii_param_0,
	.param .u64 .ptr .align 1 _Z20matrixMultiplicationPiS_S_iii_param_1,
	.param .u64 .ptr .align 1 _Z20matrixMultiplicationPiS_S_iii_param_2,
	.param .u32 _Z20matrixMultiplicationPiS_S_iii_param_3,
	.param .u32 _Z20matrixMultiplicationPiS_S_iii_param_4,
	.param .u32 _Z20matrixMultiplicationPiS_S_iii_param_5
)
{
	.reg .pred 	%p<13>;
	.reg .b32 	%r<107>;
	.reg .b64 	%rd<53>;

	ld.param.u64 	%rd7, [_Z20matrixMultiplicationPiS_S_iii_param_0];
	ld.param.u64 	%rd8, [_Z20matrixMultiplicationPiS_S_iii_param_1];
	ld.param.u64 	%rd6, [_Z20matrixMultiplicationPiS_S_iii_param_2];
	ld.param.u32 	%r32, [_Z20matrixMultiplicationPiS_S_iii_param_3];
	ld.param.u32 	%r30, [_Z20matrixMultiplicationPiS_S_iii_param_4];
	ld.param.u32 	%r31, [_Z20matrixMultiplicationPiS_S_iii_param_5];
	cvta.to.global.u64 	%rd1, %rd8;
	cvta.to.global.u64 	%rd2, %rd7;
	mov.u32 	%r33, %tid.y;
	mov.u32 	%r34, %ctaid.y;
	mov.u32 	%r35, %ntid.y;
	mad.lo.s32 	%r1, %r34, %r35, %r33;
	mov.u32 	%r36, %tid.x;
	mov.u32 	%r37, %ctaid.x;
	mov.u32 	%r38, %ntid.x;
	mad.lo.s32 	%r2, %r37, %r38, %r36;
	setp.ge.s32 	%p1, %r1, %r32;
	setp.ge.s32 	%p2, %r2, %r31;
	or.pred  	%p3, %p1, %p2;
	@%p3 bra 	$L__BB0_14;
	setp.lt.s32 	%p4, %r30, 1;
	mov.b32 	%r106, 0;
	@%p4 bra 	$L__BB0_13;
	mul.lo.s32 	%r3, %r30, %r1;
	and.b32  	%r4, %r30, 7;
	setp.lt.u32 	%p5, %r30, 8;
	mov.b32 	%r101, 0;
	mov.u32 	%r106, %r101;
	@%p5 bra 	$L__BB0_5;
	and.b32  	%r101, %r30, 2147483640;
	neg.s32 	%r95, %r101;
	shl.b32 	%r7, %r31, 3;
	mul.wide.u32 	%rd9, %r3, 4;
	add.s64 	%rd10, %rd9, %rd2;
	add.s64 	%rd52, %rd10, 16;
	mov.b32 	%r106, 0;
	mul.wide.s32 	%rd13, %r31, 4;
	mov.u32 	%r94, %r2;
$L__BB0_4:
	.pragma "nounroll";
	ld.global.u32 	%r43, [%rd52+-16];
	mul.wide.s32 	%rd11, %r94, 4;
	add.s64 	%rd12, %rd1, %rd11;
	ld.global.u32 	%r44, [%rd12];
	mad.lo.s32 	%r45, %r44, %r43, %r106;
	ld.global.u32 	%r46, [%rd52+-12];
	add.s64 	%rd14, %rd12, %rd13;
	ld.global.u32 	%r47, [%rd14];
	mad.lo.s32 	%r48, %r47, %r46, %r45;
	ld.global.u32 	%r49, [%rd52+-8];
	add.s64 	%rd15, %rd14, %rd13;
	ld.global.u32 	%r50, [%rd15];
	mad.lo.s32 	%r51, %r50, %r49, %r48;
	ld.global.u32 	%r52, [%rd52+-4];
	add.s64 	%rd16, %rd15, %rd13;
	ld.global.u32 	%r53, [%rd16];
	mad.lo.s32 	%r54, %r53, %r52, %r51;
	ld.global.u32 	%r55, [%rd52];
	add.s64 	%rd17, %rd16, %rd13;
	ld.global.u32 	%r56, [%rd17];
	mad.lo.s32 	%r57, %r56, %r55, %r54;
	ld.global.u32 	%r58, [%rd52+4];
	add.s64 	%rd18, %rd17, %rd13;
	ld.global.u32 	%r59, [%rd18];
	mad.lo.s32 	%r60, %r59, %r58, %r57;
	ld.global.u32 	%r61, [%rd52+8];
	add.s64 	%rd19, %rd18, %rd13;
	ld.global.u32 	%r62, [%rd19];
	mad.lo.s32 	%r63, %r62, %r61, %r60;
	ld.global.u32 	%r64, [%rd52+12];
	add.s64 	%rd20, %rd19, %rd13;
	ld.global.u32 	%r65, [%rd20];
	mad.lo.s32 	%r106, %r65, %r64, %r63;
	add.s32 	%r95, %r95, 8;
	add.s32 	%r94, %r94, %r7;
	add.s64 	%rd52, %rd52, 32;
	setp.ne.s32 	%p6, %r95, 0;
	@%p6 bra 	$L__BB0_4;
$L__BB0_5:
	setp.eq.s32 	%p7, %r4, 0;
	@%p7 bra 	$L__BB0_13;
	and.b32  	%r17, %r30, 3;
	setp.lt.u32 	%p8, %r4, 4;
	@%p8 bra 	$L__BB0_8;
	add.s32 	%r67, %r101, %r3;
	mul.wide.u32 	%rd21, %r67, 4;
	add.s64 	%rd22, %rd2, %rd21;
	ld.global.u32 	%r68, [%rd22];
	mad.lo.s32 	%r69, %r101, %r31, %r2;
	mul.wide.s32 	%rd23, %r69, 4;
	add.s64 	%rd24, %rd1, %rd23;
	ld.global.u32 	%r70, [%rd24];
	mad.lo.s32 	%r71, %r70, %r68, %r106;
	cvt.u64.u32 	%rd25, %r3;
	cvt.u64.u32 	%rd26, %r101;
	add.s64 	%rd27, %rd26, %rd25;
	shl.b64 	%rd28, %rd27, 2;
	add.s64 	%rd29, %rd2, %rd28;
	ld.global.u32 	%r72, [%rd29+4];
	mul.wide.s32 	%rd30, %r31, 4;
	add.s64 	%rd31, %rd24, %rd30;
	ld.global.u32 	%r73, [%rd31];
	mad.lo.s32 	%r74, %r73, %r72, %r71;
	ld.global.u32 	%r75, [%rd29+8];
	add.s64 	%rd32, %rd31, %rd30;
	ld.global.u32 	%r76, [%rd32];
	mad.lo.s32 	%r77, %r76, %r75, %r74;
	ld.global.u32 	%r78, [%rd29+12];
	add.s64 	%rd33, %rd32, %rd30;
	ld.global.u32 	%r79, [%rd33];
	mad.lo.s32 	%r106, %r79, %r78, %r77;
	add.s32 	%r101, %r101, 4;
$L__BB0_8:
	setp.eq.s32 	%p9, %r17, 0;
	@%p9 bra 	$L__BB0_13;
	setp.eq.s32 	%p10, %r17, 1;
	@%p10 bra 	$L__BB0_11;
	add.s32 	%r81, %r101, %r3;
	mul.wide.u32 	%rd34, %r81, 4;
	add.s64 	%rd35, %rd2, %rd34;
	ld.global.u32 	%r82, [%rd35];
	mad.lo.s32 	%r83, %r101, %r31, %r2;
	mul.wide.s32 	%rd36, %r83, 4;
	add.s64 	%rd37, %rd1, %rd36;
	ld.global.u32 	%r84, [%rd37];
	mad.lo.s32 	%r85, %r84, %r82, %r106;
	cvt.u64.u32 	%rd38, %r3;
	cvt.u64.u32 	%rd39, %r101;
	add.s64 	%rd40, %rd39, %rd38;
	shl.b64 	%rd41, %rd40, 2;
	add.s64 	%rd42, %rd2, %rd41;
	ld.global.u32 	%r86, [%rd42+4];
	mul.wide.s32 	%rd43, %r31, 4;
	add.s64 	%rd44, %rd37, %rd43;
	ld.global.u32 	%r87, [%rd44];
	mad.lo.s32 	%r106, %r87, %r86, %r85;
	add.s32 	%r101, %r101, 2;
$L__BB0_11:
	and.b32  	%r88, %r30, 1;
	setp.eq.b32 	%p11, %r88, 1;
	not.pred 	%p12, %p11;
	@%p12 bra 	$L__BB0_13;
	add.s32 	%r89, %r101, %r3;
	mul.wide.u32 	%rd45, %r89, 4;
	add.s64 	%rd46, %rd2, %rd45;
	ld.global.u32 	%r90, [%rd46];
	mad.lo.s32 	%r91, %r101, %r31, %r2;
	mul.wide.s32 	%rd47, %r91, 4;
	add.s64 	%rd48, %rd1, %rd47;
	ld.global.u32 	%r92, [%rd48];
	mad.lo.s32 	%r106, %r92, %r90, %r106;
$L__BB0_13:
	mad.lo.s32 	%r93, %r31, %r1, %r2;
	cvta.to.global.u64 	%rd49, %rd6;
	mul.wide.s32 	%rd50, %r93, 4;
	add.s64 	%rd51, %rd49, %rd50;
	st.global.u32 	[%rd51], %r106;
$L__BB0_14:
	ret;

}


// ===== COMPILED SASS (sm_100) =====

	.target	sm_100

	.elftype	@"ET_EXEC"


//--------------------- .note.nv.tkinfo           --------------------------
	.section	.note.nv.tkinfo,"",@"SHT_NOTE"
	.sectionflags	@"SHF_NOTE_NV_TKINFO"
	.tkinfo
        /*0018*/ 	.word	0x00000002
        /*0030*/ 	.string	""
        /*0030*/ 	.string	"ptxas"
        /*0030*/ 	.string	"Cuda compilation tools, release 13.0, V13.0.88"
        /*0030*/ 	.string	"Build cuda_13.0.r13.0/compiler.36424714_0"
        /*0030*/ 	.string	"-arch sm_100 -m 64 "



//--------------------- .note.nv.cuinfo           --------------------------
	.section	.note.nv.cuinfo,"",@"SHT_NOTE"
	.sectionflags	@"SHF_NOTE_NV_CUINFO"
        /*0018*/ 	.short	0x0002
        /*001a*/ 	.short	0x0064
        /*001c*/ 	.short	0x0082
	.zero		2


//--------------------- .nv.info                  --------------------------
	.section	.nv.info,"",@"SHT_CUDA_INFO"
	.align	4


	//----- nvinfo : EIATTR_REGCOUNT
	.align		4
        /*0000*/ 	.byte	0x04, 0x2f
        /*0002*/ 	.short	(.L_1 - .L_0)
	.align		4
.L_0:
        /*0004*/ 	.word	index@(_Z20matrixMultiplicationPiS_S_iii)
        /*0008*/ 	.word	0x00000020


	//----- nvinfo : EIATTR_FRAME_SIZE
	.align		4
.L_1:
        /*000c*/ 	.byte	0x04, 0x11
        /*000e*/ 	.short	(.L_3 - .L_2)
	.align		4
.L_2:
        /*0010*/ 	.word	index@(_Z20matrixMultiplicationPiS_S_iii)
        /*0014*/ 	.word	0x00000000


	//----- nvinfo : EIATTR_MIN_STACK_SIZE
	.align		4
.L_3:
        /*0018*/ 	.byte	0x04, 0x12
        /*001a*/ 	.short	(.L_5 - .L_4)
	.align		4
.L_4:
        /*001c*/ 	.word	index@(_Z20matrixMultiplicationPiS_S_iii)
        /*0020*/ 	.word	0x00000000
.L_5:


//--------------------- .nv.compat                --------------------------
	.section	.nv.compat,"",@"SHT_CUDA_COMPAT_INFO"
	.align	4
        /*0000*/ 	.byte	0x02, 0x09, 0x00, 0x00, 0x02, 0x02, 0x01, 0x00, 0x02, 0x05, 0x05, 0x00, 0x03, 0x07, 0x01, 0x01
        /*0010*/ 	.byte	0x02, 0x03, 0x00, 0x00, 0x02, 0x06, 0x01, 0x00, 0x04, 0x0b, 0x08, 0x00, 0x09, 0x00, 0x00, 0x00
        /*0020*/ 	.byte	0x00, 0x00, 0x00, 0x00


//--------------------- .nv.info._Z20matrixMultiplicationPiS_S_iii --------------------------
	.section	.nv.info._Z20matrixMultiplicationPiS_S_iii,"",@"SHT_CUDA_INFO"
	.sectionflags	@""
	.align	4


	//----- nvinfo : EIATTR_CUDA_API_VERSION
	.align		4
        /*0000*/ 	.byte	0x04, 0x37
        /*0002*/ 	.short	(.L_7 - .L_6)
.L_6:
        /*0004*/ 	.word	0x00000082


	//----- nvinfo : EIATTR_KPARAM_INFO
	.align		4
.L_7:
        /*0008*/ 	.byte	0x04, 0x17
        /*000a*/ 	.short	(.L_9 - .L_8)
.L_8:
        /*000c*/ 	.word	0x00000000
        /*0010*/ 	.short	0x0005
        /*0012*/ 	.short	0x0020
        /*0014*/ 	.byte	0x00, 0xf0, 0x11, 0x00


	//----- nvinfo : EIATTR_KPARAM_INFO
	.align		4
.L_9:
        /*0018*/ 	.byte	0x04, 0x17
        /*001a*/ 	.short	(.L_11 - .L_10)
.L_10:
        /*001c*/ 	.word	0x00000000
        /*0020*/ 	.short	0x0004
        /*0022*/ 	.short	0x001c
        /*0024*/ 	.byte	0x00, 0xf0, 0x11, 0x00


	//----- nvinfo : EIATTR_KPARAM_INFO
	.align		4
.L_11:
        /*0028*/ 	.byte	0x04, 0x17
        /*002a*/ 	.short	(.L_13 - .L_12)
.L_12:
        /*002c*/ 	.word	0x00000000
        /*0030*/ 	.short	0x0003
        /*0032*/ 	.short	0x0018
        /*0034*/ 	.byte	0x00, 0xf0, 0x11, 0x00


	//----- nvinfo : EIATTR_KPARAM_INFO
	.align		4
.L_13:
        /*0038*/ 	.byte	0x04, 0x17
        /*003a*/ 	.short	(.L_15 - .L_14)
.L_14:
        /*003c*/ 	.word	0x00000000
        /*0040*/ 	.short	0x0002
        /*0042*/ 	.short	0x0010
        /*0044*/ 	.byte	0x00, 0xf5, 0x21, 0x00


	//----- nvinfo : EIATTR_KPARAM_INFO
	.align		4
.L_15:
        /*0048*/ 	.byte	0x04, 0x17
        /*004a*/ 	.short	(.L_17 - .L_16)
.L_16:
        /*004c*/ 	.word	0x00000000
        /*0050*/ 	.short	0x0001
        /*0052*/ 	.short	0x0008
        /*0054*/ 	.byte	0x00, 0xf5, 0x21, 0x00


	//----- nvinfo : EIATTR_KPARAM_INFO
	.align		4
.L_17:
        /*0058*/ 	.byte	0x04, 0x17
        /*005a*/ 	.short	(.L_19 - .L_18)
.L_18:
        /*005c*/ 	.word	0x00000000
        /*0060*/ 	.short	0x0000
        /*0062*/ 	.short	0x0000
        /*0064*/ 	.byte	0x00, 0xf5, 0x21, 0x00


	//----- nvinfo : EIATTR_SPARSE_MMA_MASK
	.align		4
.L_19:
        /*0068*/ 	.byte	0x03, 0x50
        /*006a*/ 	.short	0x0000


	//----- nvinfo : EIATTR_MAXREG_COUNT
	.align		4
        /*006c*/ 	.byte	0x03, 0x1b
        /*006e*/ 	.short	0x00ff


	//----- nvinfo : EIATTR_MERCURY_ISA_VERSION
	.align		4
        /*0070*/ 	.byte	0x03, 0x5f
        /*0072*/ 	.short	0x0101


	//----- nvinfo : EIATTR_VRC_CTA_INIT_COUNT
	.align		4
        /*0074*/ 	.byte	0x02, 0x4a
	.zero		1
	.zero		1


	//----- nvinfo : EIATTR_EXIT_INSTR_OFFSETS
	.align		4
        /*0078*/ 	.byte	0x04, 0x1c
        /*007a*/ 	.short	(.L_21 - .L_20)


	//   ....[0]....
.L_20:
        /*007c*/ 	.word	0x000000d0


	//   ....[1]....
        /*0080*/ 	.word	0x000008e0


	//----- nvinfo : EIATTR_CBANK_PARAM_SIZE
	.align		4
.L_21:
        /*0084*/ 	.byte	0x03, 0x19
        /*0086*/ 	.short	0x0024


	//----- nvinfo : EIATTR_PARAM_CBANK
	.align		4
        /*0088*/ 	.byte	0x04, 0x0a
        /*008a*/ 	.short	(.L_23 - .L_22)
	.align		4
.L_22:
        /*008c*/ 	.word	index@(.nv.constant0._Z20matrixMultiplicationPiS_S_iii)
        /*0090*/ 	.short	0x0380
        /*0092*/ 	.short	0x0024


	//----- nvinfo : EIATTR_SW_WAR
	.align		4
.L_23:
        /*0094*/ 	.byte	0x04, 0x36
        /*0096*/ 	.short	(.L_25 - .L_24)
.L_24:
        /*0098*/ 	.word	0x00000008
.L_25:


//--------------------- .nv.callgraph             --------------------------
	.section	.nv.callgraph,"",@"SHT_CUDA_CALLGRAPH"
	.align	4
	.sectionentsize	8
	.align		4
        /*0000*/ 	.word	0x00000000
	.align		4
        /*0004*/ 	.word	0xffffffff
	.align		4
        /*0008*/ 	.word	0x00000000
	.align		4
        /*000c*/ 	.word	0xfffffffe
	.align		4
        /*0010*/ 	.word	0x00000000
	.align		4
        /*0014*/ 	.word	0xfffffffd
	.align		4
        /*0018*/ 	.word	0x00000000
	.align		4
        /*001c*/ 	.word	0xfffffffc


//--------------------- .text._Z20matrixMultiplicationPiS_S_iii --------------------------
	.section	.text._Z20matrixMultiplicationPiS_S_iii,"ax",@progbits
	.align	128
        .global         _Z20matrixMultiplicationPiS_S_iii
        .type           _Z20matrixMultiplicationPiS_S_iii,@function
        .size           _Z20matrixMultiplicationPiS_S_iii,(.L_x_5 - _Z20matrixMultiplicationPiS_S_iii)
        .other          _Z20matrixMultiplicationPiS_S_iii,@"STO_CUDA_ENTRY STV_DEFAULT"
_Z20matrixMultiplicationPiS_S_iii:
.text._Z20matrixMultiplicationPiS_S_iii:
[----:B------:R-:W-:Y:S01]  /*0000*/  LDC R1, c[0x0][0x37c] ;  /* 0x0000df00ff017b82 */ /* 0x000fe20000000800 */
[----:B------:R-:W0:Y:S07]  /*0010*/  S2R R0, SR_TID.X ;  /* 0x0000000000007919 */ /* 0x000e2e0000002100 */
[----:B------:R-:W1:Y:S01]  /*0020*/  LDC R3, c[0x0][0x364] ;  /* 0x0000d900ff037b82 */ /* 0x000e620000000800 */
[----:B------:R-:W2:Y:S01]  /*0030*/  LDCU UR6, c[0x0][0x398] ;  /* 0x00007300ff0677ac */ /* 0x000ea20008000800 */
[----:B------:R-:W1:Y:S06]  /*0040*/  S2R R16, SR_TID.Y ;  /* 0x0000000000107919 */ /* 0x000e6c0000002200 */
[----:B------:R-:W0:Y:S08]  /*0050*/  S2UR UR5, SR_CTAID.X ;  /* 0x00000000000579c3 */ /* 0x000e300000002500 */
[----:B------:R-:W0:Y:S08]  /*0060*/  LDC R5, c[0x0][0x360] ;  /* 0x0000d800ff057b82 */ /* 0x000e300000000800 */
[----:B------:R-:W1:Y:S08]  /*0070*/  S2UR UR4, SR_CTAID.Y ;  /* 0x00000000000479c3 */ /* 0x000e700000002600 */
[----:B------:R-:W3:Y:S01]  /*0080*/  LDC R17, c[0x0][0x3a0] ;  /* 0x0000e800ff117b82 */ /* 0x000ee20000000800 */
[----:B0-----:R-:W-:-:S02]  /*0090*/  IMAD R0, R5, UR5, R0 ;  /* 0x0000000505007c24 */ /* 0x001fc4000f8e0200 */
[----:B-1----:R-:W-:-:S03]  /*00a0*/  IMAD R16, R3, UR4, R16 ;  /* 0x0000000403107c24 */ /* 0x002fc6000f8e0210 */
[----:B---3--:R-:W-:-:S04]  /*00b0*/  ISETP.GE.AND P0, PT, R0, R17, PT ;  /* 0x000000110000720c */ /* 0x008fc80003f06270 */
[----:B--2---:R-:W-:-:S13]  /*00c0*/  ISETP.GE.OR P0, PT, R16, UR6, P0 ;  /* 0x0000000610007c0c */ /* 0x004fda0008706670 */
[----:B------:R-:W-:Y:S05]  /*00d0*/  @P0 EXIT ;  /* 0x000000000000094d */ /* 0x000fea0003800000 */
[----:B------:R-:W0:Y:S01]  /*00e0*/  LDC R19, c[0x0][0x39c] ;  /* 0x0000e700ff137b82 */ /* 0x000e220000000800 */
[----:B------:R-:W1:Y:S01]  /*00f0*/  LDCU.64 UR4, c[0x0][0x358] ;  /* 0x00006b00ff0477ac */ /* 0x000e620008000a00 */
[----:B------:R-:W-:Y:S01]  /*0100*/  HFMA2 R24, -RZ, RZ, 0, 0 ;  /* 0x00000000ff187431 */ /* 0x000fe200000001ff */
[----:B0-----:R-:W-:-:S13]  /*0110*/  ISETP.GE.AND P0, PT, R19, 0x1, PT ;  /* 0x000000011300780c */ /* 0x001fda0003f06270 */
[----:B-1----:R-:W-:Y:S05]  /*0120*/  @!P0 BRA `(.L_x_0) ;  /* 0x0000000400dc8947 */ /* 0x002fea0003800000 */
[C---:B------:R-:W-:Y:S01]  /*0130*/  ISETP.GE.U32.AND P1, PT, R19.reuse, 0x8, PT ;  /* 0x000000081300780c */ /* 0x040fe20003f26070 */
[----:B------:R-:W-:Y:S01]  /*0140*/  IMAD R20, R16, R19, RZ ;  /* 0x0000001310147224 */ /* 0x000fe200078e02ff */
[----:B------:R-:W-:Y:S02]  /*0150*/  LOP3.LUT R27, R19, 0x7, RZ, 0xc0, !PT ;  /* 0x00000007131b7812 */ /* 0x000fe400078ec0ff */
[----:B------:R-:W-:Y:S02]  /*0160*/  MOV R21, RZ ;  /* 0x000000ff00157202 */ /* 0x000fe40000000f00 */
[----:B------:R-:W-:Y:S02]  /*0170*/  ISETP.NE.AND P0, PT, R27, RZ, PT ;  /* 0x000000ff1b00720c */ /* 0x000fe40003f05270 */
[----:B------:R-:W-:-:S05]  /*0180*/  MOV R24, RZ ;  /* 0x000000ff00187202 */ /* 0x000fca0000000f00 */
[----:B------:R-:W-:Y:S06]  /*0190*/  @!P1 BRA `(.L_x_1) ;  /* 0x0000000000c09947 */ /* 0x000fec0003800000 */
[----:B------:R-:W0:Y:S01]  /*01a0*/  LDC.64 R2, c[0x0][0x380] ;  /* 0x0000e000ff027b82 */ /* 0x000e220000000a00 */
[----:B------:R-:W-:Y:S02]  /*01b0*/  LOP3.LUT R21, R19, 0x7ffffff8, RZ, 0xc0, !PT ;  /* 0x7ffffff813157812 */ /* 0x000fe400078ec0ff */
[----:B------:R-:W-:Y:S02]  /*01c0*/  MOV R24, RZ ;  /* 0x000000ff00187202 */ /* 0x000fe40000000f00 */
[----:B------:R-:W-:Y:S02]  /*01d0*/  MOV R18, R0 ;  /* 0x0000000000127202 */ /* 0x000fe40000000f00 */
[----:B------:R-:W-:Y:S01]  /*01e0*/  IADD3 R22, PT, PT, -R21, RZ, RZ ;  /* 0x000000ff15167210 */ /* 0x000fe20007ffe1ff */
[----:B0-----:R-:W-:-:S03]  /*01f0*/  IMAD.WIDE.U32 R2, R20, 0x4, R2 ;  /* 0x0000000414027825 */ /* 0x001fc600078e0002 */
[----:B------:R-:W-:-:S04]  /*0200*/  IADD3 R4, P1, PT, R2, 0x10, RZ ;  /* 0x0000001002047810 */ /* 0x000fc80007f3e0ff */
[----:B------:R-:W-:-:S09]  /*0210*/  IADD3.X R3, PT, PT, RZ, R3, RZ, P1, !PT ;  /* 0x00000003ff037210 */ /* 0x000fd20000ffe4ff */
.L_x_2:
[----:B------:R-:W0:Y:S01]  /*0220*/  LDC.64 R14, c[0x0][0x388] ;  /* 0x0000e200ff0e7b82 */ /* 0x000e220000000a00 */
[----:B------:R-:W-:-:S05]  /*0230*/  MOV R2, R4 ;  /* 0x0000000400027202 */ /* 0x000fca0000000f00 */
[----:B------:R-:W2:Y:S04]  /*0240*/  LDG.E R25, desc[UR4][R2.64+-0x10] ;  /* 0xfffff00402197981 */ /* 0x000ea8000c1e1900 */
[----:B------:R-:W3:Y:S04]  /*0250*/  LDG.E R23, desc[UR4][R2.64+-0xc] ;  /* 0xfffff40402177981 */ /* 0x000ee8000c1e1900 */
[----:B------:R-:W4:Y:S04]  /*0260*/  LDG.E R29, desc[UR4][R2.64+-0x8] ;  /* 0xfffff804021d7981 */ /* 0x000f28000c1e1900 */
[----:B------:R-:W5:Y:S01]  /*0270*/  LDG.E R28, desc[UR4][R2.64+-0x4] ;  /* 0xfffffc04021c7981 */ /* 0x000f62000c1e1900 */
[----:B0-----:R-:W-:-:S05]  /*0280*/  IMAD.WIDE R14, R18, 0x4, R14 ;  /* 0x00000004120e7825 */ /* 0x001fca00078e020e */
[----:B------:R0:W2:Y:S01]  /*0290*/  LDG.E R26, desc[UR4][R14.64] ;  /* 0x000000040e1a7981 */ /* 0x0000a2000c1e1900 */
[----:B------:R-:W-:-:S04]  /*02a0*/  IMAD.WIDE R12, R17, 0x4, R14 ;  /* 0x00000004110c7825 */ /* 0x000fc800078e020e */
[C---:B------:R-:W-:Y:S02]  /*02b0*/  IMAD.WIDE R4, R17.reuse, 0x4, R12 ;  /* 0x0000000411047825 */ /* 0x040fe400078e020c */
[----:B------:R-:W3:Y:S02]  /*02c0*/  LDG.E R12, desc[UR4][R12.64] ;  /* 0x000000040c0c7981 */ /* 0x000ee4000c1e1900 */
[C---:B------:R-:W-:Y:S02]  /*02d0*/  IMAD.WIDE R8, R17.reuse, 0x4, R4 ;  /* 0x0000000411087825 */ /* 0x040fe400078e0204 */
[----:B------:R-:W4:Y:S02]  /*02e0*/  LDG.E R4, desc[UR4][R4.64] ;  /* 0x0000000404047981 */ /* 0x000f24000c1e1900 */
[C---:B------:R-:W-:Y:S02]  /*02f0*/  IMAD.WIDE R6, R17.reuse, 0x4, R8 ;  /* 0x0000000411067825 */ /* 0x040fe400078e0208 */
[----:B------:R-:W5:Y:S02]  /*0300*/  LDG.E R8, desc[UR4][R8.64] ;  /* 0x0000000408087981 */ /* 0x000f64000c1e1900 */
[----:B------:R-:W-:-:S02]  /*0310*/  IMAD.WIDE R10, R17, 0x4, R6 ;  /* 0x00000004110a7825 */ /* 0x000fc400078e0206 */
[----:B------:R-:W5:Y:S04]  /*0320*/  LDG.E R5, desc[UR4][R2.64] ;  /* 0x0000000402057981 */ /* 0x000f68000c1e1900 */
[----:B------:R-:W5:Y:S01]  /*0330*/  LDG.E R6, desc[UR4][R6.64] ;  /* 0x0000000406067981 */ /* 0x000f62000c1e1900 */
[----:B0-----:R-:W-:-:S03]  /*0340*/  IMAD.WIDE R14, R17, 0x4, R10 ;  /* 0x00000004110e7825 */ /* 0x001fc600078e020a */
[----:B------:R-:W5:Y:S04]  /*0350*/  LDG.E R10, desc[UR4][R10.64] ;  /* 0x000000040a0a7981 */ /* 0x000f68000c1e1900 */
[----:B------:R-:W5:Y:S04]  /*0360*/  LDG.E R13, desc[UR4][R14.64] ;  /* 0x000000040e0d7981 */ /* 0x000f68000c1e1900 */
[----:B------:R-:W5:Y:S04]  /*0370*/  LDG.E R7, desc[UR4][R2.64+0x4] ;  /* 0x0000040402077981 */ /* 0x000f68000c1e1900 */
[----:B------:R-:W5:Y:S01]  /*0380*/  LDG.E R9, desc[UR4][R2.64+0xc] ;  /* 0x00000c0402097981 */ /* 0x000f62000c1e1900 */
[----:B--2---:R-:W-:-:S02]  /*0390*/  IMAD R26, R25, R26, R24 ;  /* 0x0000001a191a7224 */ /* 0x004fc400078e0218 */
[----:B------:R-:W-:Y:S02]  /*03a0*/  IMAD.WIDE R24, R17, 0x4, R14 ;  /* 0x0000000411187825 */ /* 0x000fe400078e020e */
[----:B------:R0:W2:Y:S04]  /*03b0*/  LDG.E R14, desc[UR4][R2.64+0x8] ;  /* 0x00000804020e7981 */ /* 0x0000a8000c1e1900 */
[----:B------:R-:W2:Y:S01]  /*03c0*/  LDG.E R24, desc[UR4][R24.64] ;  /* 0x0000000418187981 */ /* 0x000ea2000c1e1900 */
[----:B---3--:R-:W-:Y:S01]  /*03d0*/  IMAD R12, R23, R12, R26 ;  /* 0x0000000c170c7224 */ /* 0x008fe200078e021a */
[----:B------:R-:W-:-:S03]  /*03e0*/  IADD3 R22, PT, PT, R22, 0x8, RZ ;  /* 0x0000000816167810 */ /* 0x000fc60007ffe0ff */
[----:B----4-:R-:W-:Y:S01]  /*03f0*/  IMAD R29, R29, R4, R12 ;  /* 0x000000041d1d7224 */ /* 0x010fe200078e020c */
[----:B------:R-:W-:-:S03]  /*0400*/  ISETP.NE.AND P1, PT, R22, RZ, PT ;  /* 0x000000ff1600720c */ /* 0x000fc60003f25270 */
[----:B-----5:R-:W-:Y:S01]  /*0410*/  IMAD R8, R28, R8, R29 ;  /* 0x000000081c087224 */ /* 0x020fe200078e021d */
[----:B------:R-:W-:-:S03]  /*0420*/  IADD3 R4, P2, PT, R2, 0x20, RZ ;  /* 0x0000002002047810 */ /* 0x000fc60007f5e0ff */
[----:B------:R-:W-:Y:S01]  /*0430*/  IMAD R5, R5, R6, R8 ;  /* 0x0000000605057224 */ /* 0x000fe200078e0208 */
[----:B0-----:R-:W-:Y:S02]  /*0440*/  IADD3.X R3, PT, PT, RZ, R3, RZ, P2, !PT ;  /* 0x00000003ff037210 */ /* 0x001fe400017fe4ff */
[----:B------:R-:W-:Y:S01]  /*0450*/  LEA R18, R17, R18, 0x3 ;  /* 0x0000001211127211 */ /* 0x000fe200078e18ff */
[----:B------:R-:W-:-:S04]  /*0460*/  IMAD R5, R7, R10, R5 ;  /* 0x0000000a07057224 */ /* 0x000fc800078e0205 */
[----:B--2---:R-:W-:-:S04]  /*0470*/  IMAD R5, R14, R13, R5 ;  /* 0x0000000d0e057224 */ /* 0x004fc800078e0205 */
[----:B------:R-:W-:Y:S01]  /*0480*/  IMAD R24, R9, R24, R5 ;  /* 0x0000001809187224 */ /* 0x000fe200078e0205 */
[----:B------:R-:W-:Y:S06]  /*0490*/  @P1 BRA `(.L_x_2) ;  /* 0xfffffffc00601947 */ /* 0x000fec000383ffff */
.L_x_1:
[----:B------:R-:W-:Y:S05]  /*04a0*/  @!P0 BRA `(.L_x_0) ;  /* 0x0000000000fc8947 */ /* 0x000fea0003800000 */
[----:B------:R-:W-:Y:S02]  /*04b0*/  ISETP.GE.U32.AND P1, PT, R27, 0x4, PT ;  /* 0x000000041b00780c */ /* 0x000fe40003f26070 */
[----:B------:R-:W-:-:S04]  /*04c0*/  LOP3.LUT R14, R19, 0x3, RZ, 0xc0, !PT ;  /* 0x00000003130e7812 */ /* 0x000fc800078ec0ff */
[----:B------:R-:W-:-:S07]  /*04d0*/  ISETP.NE.AND P0, PT, R14, RZ, PT ;  /* 0x000000ff0e00720c */ /* 0x000fce0003f05270 */
[----:B------:R-:W-:Y:S06]  /*04e0*/  @!P1 BRA `(.L_x_3) ;  /* 0x00000000006c9947 */ /* 0x000fec0003800000 */
[----:B------:R-:W0:Y:S01]  /*04f0*/  LDC.64 R4, c[0x0][0x388] ;  /* 0x0000e200ff047b82 */ /* 0x000e220000000a00 */
[----:B------:R-:W1:Y:S01]  /*0500*/  LDCU.64 UR6, c[0x0][0x380] ;  /* 0x00007000ff0677ac */ /* 0x000e620008000a00 */
[----:B------:R-:W-:Y:S01]  /*0510*/  IMAD R7, R21, R17, R0 ;  /* 0x0000001115077224 */ /* 0x000fe200078e0200 */
[CC--:B------:R-:W-:Y:S02]  /*0520*/  IADD3 R3, PT, PT, R20.reuse, R21.reuse, RZ ;  /* 0x0000001514037210 */ /* 0x0c0fe40007ffe0ff */
[----:B------:R-:W-:-:S03]  /*0530*/  IADD3 R8, P1, PT, R20, R21, RZ ;  /* 0x0000001514087210 */ /* 0x000fc60007f3e0ff */
[----:B------:R-:W2:Y:S01]  /*0540*/  LDC.64 R12, c[0x0][0x380] ;  /* 0x0000e000ff0c7b82 */ /* 0x000ea20000000a00 */
[----:B0-----:R-:W-:-:S04]  /*0550*/  IMAD.WIDE R4, R7, 0x4, R4 ;  /* 0x0000000407047825 */ /* 0x001fc800078e0204 */
[----:B------:R-:W-:Y:S02]  /*0560*/  IMAD.WIDE R6, R17, 0x4, R4 ;  /* 0x0000000411067825 */ /* 0x000fe400078e0204 */
[----:B------:R-:W3:Y:S02]  /*0570*/  LDG.E R4, desc[UR4][R4.64] ;  /* 0x0000000404047981 */ /* 0x000ee4000c1e1900 */
[----:B--2---:R-:W-:Y:S01]  /*0580*/  IMAD.WIDE.U32 R12, R3, 0x4, R12 ;  /* 0x00000004030c7825 */ /* 0x004fe200078e000c */
[----:B------:R-:W-:Y:S02]  /*0590*/  IADD3.X R3, PT, PT, RZ, RZ, RZ, P1, !PT ;  /* 0x000000ffff037210 */ /* 0x000fe40000ffe4ff */
[----:B-1----:R-:W-:-:S03]  /*05a0*/  LEA R2, P1, R8, UR6, 0x2 ;  /* 0x0000000608027c11 */ /* 0x002fc6000f8210ff */
[----:B------:R-:W3:Y:S01]  /*05b0*/  LDG.E R13, desc[UR4][R12.64] ;  /* 0x000000040c0d7981 */ /* 0x000ee2000c1e1900 */
[----:B------:R-:W-:Y:S01]  /*05c0*/  LEA.HI.X R3, R8, UR7, R3, 0x2, P1 ;  /* 0x0000000708037c11 */ /* 0x000fe200088f1403 */
[C---:B------:R-:W-:Y:S02]  /*05d0*/  IMAD.WIDE R8, R17.reuse, 0x4, R6 ;  /* 0x0000000411087825 */ /* 0x040fe400078e0206 */
[----:B------:R-:W2:Y:S04]  /*05e0*/  LDG.E R6, desc[UR4][R6.64] ;  /* 0x0000000406067981 */ /* 0x000ea8000c1e1900 */
[----:B------:R-:W2:Y:S01]  /*05f0*/  LDG.E R15, desc[UR4][R2.64+0x4] ;  /* 0x00000404020f7981 */ /* 0x000ea2000c1e1900 */
[----:B------:R-:W-:-:S03]  /*0600*/  IMAD.WIDE R10, R17, 0x4, R8 ;  /* 0x00000004110a7825 */ /* 0x000fc600078e0208 */
[----:B------:R-:W4:Y:S04]  /*0610*/  LDG.E R22, desc[UR4][R8.64] ;  /* 0x0000000408167981 */ /* 0x000f28000c1e1900 */
[----:B------:R-:W4:Y:S04]  /*0620*/  LDG.E R18, desc[UR4][R2.64+0x8] ;  /* 0x0000080402127981 */ /* 0x000f28000c1e1900 */
[----:B------:R-:W5:Y:S04]  /*0630*/  LDG.E R26, desc[UR4][R2.64+0xc] ;  /* 0x00000c04021a7981 */ /* 0x000f68000c1e1900 */
[----:B------:R-:W5:Y:S01]  /*0640*/  LDG.E R10, desc[UR4][R10.64] ;  /* 0x000000040a0a7981 */ /* 0x000f62000c1e1900 */
[----:B------:R-:W-:Y:S01]  /*0650*/  IADD3 R21, PT, PT, R21, 0x4, RZ ;  /* 0x0000000415157810 */ /* 0x000fe20007ffe0ff */
[----:B---3--:R-:W-:-:S04]  /*0660*/  IMAD R24, R13, R4, R24 ;  /* 0x000000040d187224 */ /* 0x008fc800078e0218 */
[----:B--2---:R-:W-:-:S04]  /*0670*/  IMAD R15, R15, R6, R24 ;  /* 0x000000060f0f7224 */ /* 0x004fc800078e0218 */
[----:B----4-:R-:W-:-:S04]  /*0680*/  IMAD R15, R18, R22, R15 ;  /* 0x00000016120f7224 */ /* 0x010fc800078e020f */
[----:B-----5:R-:W-:-:S07]  /*0690*/  IMAD R24, R26, R10, R15 ;  /* 0x0000000a1a187224 */ /* 0x020fce00078e020f */
.L_x_3:
[----:B------:R-:W-:Y:S05]  /*06a0*/  @!P0 BRA `(.L_x_0) ;  /* 0x00000000007c8947 */ /* 0x000fea0003800000 */
[----:B------:R-:W-:Y:S01]  /*06b0*/  ISETP.NE.AND P1, PT, R14, 0x1, PT ;  /* 0x000000010e00780c */ /* 0x000fe20003f25270 */
[----:B------:R-:W0:Y:S01]  /*06c0*/  LDC.64 R10, c[0x0][0x380] ;  /* 0x0000e000ff0a7b82 */ /* 0x000e220000000a00 */
[----:B------:R-:W-:-:S04]  /*06d0*/  LOP3.LUT R19, R19, 0x1, RZ, 0xc0, !PT ;  /* 0x0000000113137812 */ /* 0x000fc800078ec0ff */
[----:B------:R-:W-:-:S03]  /*06e0*/  ISETP.NE.U32.AND P0, PT, R19, 0x1, PT ;  /* 0x000000011300780c */ /* 0x000fc60003f05070 */
[----:B------:R-:W1:Y:S04]  /*06f0*/  LDC.64 R8, c[0x0][0x388] ;  /* 0x0000e200ff087b82 */ /* 0x000e680000000a00 */
[CC--:B------:R-:W-:Y:S02]  /*0700*/  @P1 IADD3 R13, PT, PT, R20.reuse, R21.reuse, RZ ;  /* 0x00000015140d1210 */ /* 0x0c0fe40007ffe0ff */
[----:B------:R-:W-:Y:S02]  /*0710*/  @P1 IADD3 R12, P2, PT, R20, R21, RZ ;  /* 0x00000015140c1210 */ /* 0x000fe40007f5e0ff */
[----:B------:R-:W2:Y:S02]  /*0720*/  @P1 LDC.64 R2, c[0x0][0x380] ;  /* 0x0000e000ff021b82 */ /* 0x000ea40000000a00 */
[----:B------:R-:W-:-:S06]  /*0730*/  @P1 IADD3.X R14, PT, PT, RZ, RZ, RZ, P2, !PT ;  /* 0x000000ffff0e1210 */ /* 0x000fcc00017fe4ff */
[----:B------:R-:W3:Y:S01]  /*0740*/  LDC.64 R4, c[0x0][0x380] ;  /* 0x0000e000ff047b82 */ /* 0x000ee20000000a00 */
[----:B0-----:R-:W-:-:S04]  /*0750*/  @P1 IMAD.WIDE.U32 R10, R13, 0x4, R10 ;  /* 0x000000040d0a1825 */ /* 0x001fc800078e000a */
[C---:B------:R-:W-:Y:S01]  /*0760*/  @P1 IMAD R13, R21.reuse, R17, R0 ;  /* 0x00000011150d1224 */ /* 0x040fe200078e0200 */
[----:B------:R-:W-:Y:S01]  /*0770*/  @P1 IADD3 R21, PT, PT, R21, 0x2, RZ ;  /* 0x0000000215151810 */ /* 0x000fe20007ffe0ff */
[----:B------:R-:W4:Y:S01]  /*0780*/  @P1 LDG.E R11, desc[UR4][R10.64] ;  /* 0x000000040a0b1981 */ /* 0x000f22000c1e1900 */
[----:B------:R-:W0:Y:S01]  /*0790*/  LDC.64 R6, c[0x0][0x388] ;  /* 0x0000e200ff067b82 */ /* 0x000e220000000a00 */
[----:B-1----:R-:W-:Y:S01]  /*07a0*/  @P1 IMAD.WIDE R8, R13, 0x4, R8 ;  /* 0x000000040d081825 */ /* 0x002fe200078e0208 */
[----:B------:R-:W-:Y:S02]  /*07b0*/  @!P0 IADD3 R15, PT, PT, R20, R21, RZ ;  /* 0x00000015140f8210 */ /* 0x000fe40007ffe0ff */
[----:B--2---:R-:W-:Y:S01]  /*07c0*/  @P1 LEA R2, P2, R12, R2, 0x2 ;  /* 0x000000020c021211 */ /* 0x004fe200078410ff */
[----:B------:R-:W-:-:S03]  /*07d0*/  @!P0 IMAD R21, R21, R17, R0 ;  /* 0x0000001115158224 */ /* 0x000fc600078e0200 */
[----:B------:R-:W-:Y:S01]  /*07e0*/  @P1 LEA.HI.X R3, R12, R3, R14, 0x2, P2 ;  /* 0x000000030c031211 */ /* 0x000fe200010f140e */
[----:B------:R-:W-:Y:S01]  /*07f0*/  @P1 IMAD.WIDE R12, R17, 0x4, R8 ;  /* 0x00000004110c1825 */ /* 0x000fe200078e0208 */
[----:B------:R-:W4:Y:S03]  /*0800*/  @P1 LDG.E R14, desc[UR4][R8.64] ;  /* 0x00000004080e1981 */ /* 0x000f26000c1e1900 */
[----:B---3--:R-:W-:Y:S01]  /*0810*/  @!P0 IMAD.WIDE.U32 R4, R15, 0x4, R4 ;  /* 0x000000040f048825 */ /* 0x008fe200078e0004 */
[----:B------:R-:W2:Y:S04]  /*0820*/  @P1 LDG.E R2, desc[UR4][R2.64+0x4] ;  /* 0x0000040402021981 */ /* 0x000ea8000c1e1900 */
[----:B------:R-:W2:Y:S01]  /*0830*/  @P1 LDG.E R12, desc[UR4][R12.64] ;  /* 0x000000040c0c1981 */ /* 0x000ea2000c1e1900 */
[----:B0-----:R-:W-:-:S03]  /*0840*/  @!P0 IMAD.WIDE R6, R21, 0x4, R6 ;  /* 0x0000000415068825 */ /* 0x001fc600078e0206 */
[----:B------:R-:W3:Y:S04]  /*0850*/  @!P0 LDG.E R5, desc[UR4][R4.64] ;  /* 0x0000000404058981 */ /* 0x000ee8000c1e1900 */
[----:B------:R-:W3:Y:S01]  /*0860*/  @!P0 LDG.E R6, desc[UR4][R6.64] ;  /* 0x0000000406068981 */ /* 0x000ee2000c1e1900 */
[----:B----4-:R-:W-:-:S04]  /*0870*/  @P1 IMAD R11, R11, R14, R24 ;  /* 0x0000000e0b0b1224 */ /* 0x010fc800078e0218 */
[----:B--2---:R-:W-:-:S04]  /*0880*/  @P1 IMAD R24, R2, R12, R11 ;  /* 0x0000000c02181224 */ /* 0x004fc800078e020b */
[----:B---3--:R-:W-:-:S07]  /*0890*/  @!P0 IMAD R24, R5, R6, R24 ;  /* 0x0000000605188224 */ /* 0x008fce00078e0218 */
.L_x_0:
[----:B------:R-:W0:Y:S01]  /*08a0*/  LDC.64 R2, c[0x0][0x390] ;  /* 0x0000e400ff027b82 */ /* 0x000e220000000a00 */
[----:B------:R-:W-:-:S04]  /*08b0*/  IMAD R17, R16, R17, R0 ;  /* 0x0000001110117224 */ /* 0x000fc800078e0200 */
[----:B0-----:R-:W-:-:S05]  /*08c0*/  IMAD.WIDE R2, R17, 0x4, R2 ;  /* 0x0000000411027825 */ /* 0x001fca00078e0202 */
[----:B------:R-:W-:Y:S01]  /*08d0*/  STG.E desc[UR4][R2.64], R24 ;  /* 0x0000001802007986 */ /* 0x000fe2000c101904 */
[----:B------:R-:W-:Y:S05]  /*08e0*/  EXIT ;  /* 0x000000000000794d */ /* 0x000fea0003800000 */
.L_x_4:
[----:B------:R-:W-:-:S00]  /*08f0*/  BRA `(.L_x_4) ;  /* 0xfffffffc00fc7947 */ /* 0x000fc0000383ffff */
[----:B------:R-:W-:-:S00]  /*0900*/  NOP ;  /* 0x0000000000007918 */ /* 0x000fc00000000000 */
[----:B------:R-:W-:-:S00]  /*0910*/  NOP ;  /* 0x0000000000007918 */ /* 0x000fc00000000000 */
[----:B------:R-:W-:-:S00]  /*0920*/  NOP ;  /* 0x0000000000007918 */ /* 0x000fc00000000000 */
[----:B------:R-:W-:-:S00]  /*0930*/  NOP ;  /* 0x0000000000007918 */ /* 0x000fc00000000000 */
[----:B------:R-:W-:-:S00]  /*0940*/  NOP ;  /* 0x0000000000007918 */ /* 0x000fc00000000000 */
[----:B------:R-:W-:-:S00]  /*0950*/  NOP ;  /* 0x0000000000007918 */ /* 0x000fc00000000000 */
[----:B------:R-:W-:-:S00]  /*0960*/  NOP ;  /* 0x0000000000007918 */ /* 0x000fc00000000000 */
[----:B------:R-:W-:-:S00]  /*0970*/  NOP ;  /* 0x0000000000007918 */ /* 0x000fc00000000000 */
.L_x_5:


//--------------------- .nv.shared.reserved.0     --------------------------
	.section	.nv.shared.reserved.0,"aw",@nobits
	.weak		__nv_reservedSMEM_offset_0_alias
	.size		__nv_reservedSMEM_offset_0_alias, 0, 64
	.other		__nv_reservedSMEM_offset_0_alias,@"STO_CUDA_RESERVED_SHARED STV_DEFAULT"
__nv_reservedSMEM_offset_0_alias:
	.zero		0
	.zero		64


//--------------------- .nv.constant0._Z20matrixMultiplicationPiS_S_iii --------------------------
	.section	.nv.constant0._Z20matrixMultiplicationPiS_S_iii,"a",@progbits
	.sectionflags	@""
	.align	4
.nv.constant0._Z20matrixMultiplicationPiS_S_iii:
	.zero		932


//--------------------- SYMBOLS --------------------------

	.type		.nv.reservedSmem.offset0,@object
	.size		.nv.reservedSmem.offset0,0x4
